//
// Generated by NVIDIA NVVM Compiler
//
// Compiler Build ID: CL-36424714
// Cuda compilation tools, release 13.0, V13.0.88
// Based on NVVM 20.0.0
//

.version 9.0
.target sm_100
.address_size 64

	// .globl	_Z5multiPiS_S_

.visible .entry _Z5multiPiS_S_(
	.param .u64 .ptr .align 1 _Z5multiPiS_S__param_0,
	.param .u64 .ptr .align 1 _Z5multiPiS_S__param_1,
	.param .u64 .ptr .align 1 _Z5multiPiS_S__param_2
)
{
	.reg .b32 	%r<5>;
	.reg .b64 	%rd<11>;

	ld.param.u64 	%rd1, [_Z5multiPiS_S__param_0];
	ld.param.u64 	%rd2, [_Z5multiPiS_S__param_1];
	ld.param.u64 	%rd3, [_Z5multiPiS_S__param_2];
	cvta.to.global.u64 	%rd4, %rd3;
	cvta.to.global.u64 	%rd5, %rd2;
	cvta.to.global.u64 	%rd6, %rd1;
	mov.u32 	%r1, %tid.x;
	mul.wide.u32 	%rd7, %r1, 4;
	add.s64 	%rd8, %rd6, %rd7;
	ld.global.u32 	%r2, [%rd8];
	add.s64 	%rd9, %rd5, %rd7;
	ld.global.u32 	%r3, [%rd9];
	mul.lo.s32 	%r4, %r3, %r2;
	add.s64 	%rd10, %rd4, %rd7;
	st.global.u32 	[%rd10], %r4;
	ret;

}


// ===== COMPILED SASS (sm_100) =====

	.target	sm_100

	.elftype	@"ET_EXEC"


//--------------------- .note.nv.tkinfo           --------------------------
	.section	.note.nv.tkinfo,"",@"SHT_NOTE"
	.sectionflags	@"SHF_NOTE_NV_TKINFO"
	.tkinfo
        /*0018*/ 	.word	0x00000002
        /*0030*/ 	.string	""
        /*0030*/ 	.string	"ptxas"
        /*0030*/ 	.string	"Cuda compilation tools, release 13.0, V13.0.88"
        /*0030*/ 	.string	"Build cuda_13.0.r13.0/compiler.36424714_0"
        /*0030*/ 	.string	"-arch sm_100 -m 64 "



//--------------------- .note.nv.cuinfo           --------------------------
	.section	.note.nv.cuinfo,"",@"SHT_NOTE"
	.sectionflags	@"SHF_NOTE_NV_CUINFO"
        /*0018*/ 	.short	0x0002
        /*001a*/ 	.short	0x0064
        /*001c*/ 	.short	0x0082
	.zero		2


//--------------------- .nv.info                  --------------------------
	.section	.nv.info,"",@"SHT_CUDA_INFO"
	.align	4


	//----- nvinfo : EIATTR_REGCOUNT
	.align		4
        /*0000*/ 	.byte	0x04, 0x2f
        /*0002*/ 	.short	(.L_1 - .L_0)
	.align		4
.L_0:
        /*0004*/ 	.word	index@(_Z5multiPiS_S_)
        /*0008*/ 	.word	0x0000000c


	//----- nvinfo : EIATTR_FRAME_SIZE
	.align		4
.L_1:
        /*000c*/ 	.byte	0x04, 0x11
        /*000e*/ 	.short	(.L_3 - .L_2)
	.align		4
.L_2:
        /*0010*/ 	.word	index@(_Z5multiPiS_S_)
        /*0014*/ 	.word	0x00000000


	//----- nvinfo : EIATTR_MIN_STACK_SIZE
	.align		4
.L_3:
        /*0018*/ 	.byte	0x04, 0x12
        /*001a*/ 	.short	(.L_5 - .L_4)
	.align		4
.L_4:
        /*001c*/ 	.word	index@(_Z5multiPiS_S_)
        /*0020*/ 	.word	0x00000000
.L_5:


//--------------------- .nv.compat                --------------------------
	.section	.nv.compat,"",@"SHT_CUDA_COMPAT_INFO"
	.align	4
        /*0000*/ 	.byte	0x02, 0x09, 0x00, 0x00, 0x02, 0x02, 0x01, 0x00, 0x02, 0x05, 0x05, 0x00, 0x03, 0x07, 0x01, 0x01
        /*0010*/ 	.byte	0x02, 0x03, 0x00, 0x00, 0x02, 0x06, 0x01, 0x00, 0x04, 0x0b, 0x08, 0x00, 0x09, 0x00, 0x00, 0x00
        /*0020*/ 	.byte	0x00, 0x00, 0x00, 0x00


//--------------------- .nv.info._Z5multiPiS_S_   --------------------------
	.section	.nv.info._Z5multiPiS_S_,"",@"SHT_CUDA_INFO"
	.sectionflags	@""
	.align	4


	//----- nvinfo : EIATTR_CUDA_API_VERSION
	.align		4
        /*0000*/ 	.byte	0x04, 0x37
        /*0002*/ 	.short	(.L_7 - .L_6)
.L_6:
        /*0004*/ 	.word	0x00000082


	//----- nvinfo : EIATTR_KPARAM_INFO
	.align		4
.L_7:
        /*0008*/ 	.byte	0x04, 0x17
        /*000a*/ 	.short	(.L_9 - .L_8)
.L_8:
        /*000c*/ 	.word	0x00000000
        /*0010*/ 	.short	0x0002
        /*0012*/ 	.short	0x0010
        /*0014*/ 	.byte	0x00, 0xf5, 0x21, 0x00


	//----- nvinfo : EIATTR_KPARAM_INFO
	.align		4
.L_9:
        /*0018*/ 	.byte	0x04, 0x17
        /*001a*/ 	.short	(.L_11 - .L_10)
.L_10:
        /*001c*/ 	.word	0x00000000
        /*0020*/ 	.short	0x0001
        /*0022*/ 	.short	0x0008
        /*0024*/ 	.byte	0x00, 0xf5, 0x21, 0x00


	//----- nvinfo : EIATTR_KPARAM_INFO
	.align		4
.L_11:
        /*0028*/ 	.byte	0x04, 0x17
        /*002a*/ 	.short	(.L_13 - .L_12)
.L_12:
        /*002c*/ 	.word	0x00000000
        /*0030*/ 	.short	0x0000
        /*0032*/ 	.short	0x0000
        /*0034*/ 	.byte	0x00, 0xf5, 0x21, 0x00


	//----- nvinfo : EIATTR_SPARSE_MMA_MASK
	.align		4
.L_13:
        /*0038*/ 	.byte	0x03, 0x50
        /*003a*/ 	.short	0x0000


	//----- nvinfo : EIATTR_MAXREG_COUNT
	.align		4
        /*003c*/ 	.byte	0x03, 0x1b
        /*003e*/ 	.short	0x00ff


	//----- nvinfo : EIATTR_MERCURY_ISA_VERSION
	.align		4
        /*0040*/ 	.byte	0x03, 0x5f
        /*0042*/ 	.short	0x0101


	//----- nvinfo : EIATTR_VRC_CTA_INIT_COUNT
	.align		4
        /*0044*/ 	.byte	0x02, 0x4a
	.zero		1
	.zero		1


	//----- nvinfo : EIATTR_EXIT_INSTR_OFFSETS
	.align		4
        /*0048*/ 	.byte	0x04, 0x1c
        /*004a*/ 	.short	(.L_15 - .L_14)


	//   ....[0]....
.L_14:
        /*004c*/ 	.word	0x000000d0


	//----- nvinfo : EIATTR_CBANK_PARAM_SIZE
	.align		4
.L_15:
        /*0050*/ 	.byte	0x03, 0x19
        /*0052*/ 	.short	0x0018


	//----- nvinfo : EIATTR_PARAM_CBANK
	.align		4
        /*0054*/ 	.byte	0x04, 0x0a
        /*0056*/ 	.short	(.L_17 - .L_16)
	.align		4
.L_16:
        /*0058*/ 	.word	index@(.nv.constant0._Z5multiPiS_S_)
        /*005c*/ 	.short	0x0380
        /*005e*/ 	.short	0x0018


	//----- nvinfo : EIATTR_SW_WAR
	.align		4
.L_17:
        /*0060*/ 	.byte	0x04, 0x36
        /*0062*/ 	.short	(.L_19 - .L_18)
.L_18:
        /*0064*/ 	.word	0x00000008
.L_19:


//--------------------- .nv.callgraph             --------------------------
	.section	.nv.callgraph,"",@"SHT_CUDA_CALLGRAPH"
	.align	4
	.sectionentsize	8
	.align		4
        /*0000*/ 	.word	0x00000000
	.align		4
        /*0004*/ 	.word	0xffffffff
	.align		4
        /*0008*/ 	.word	0x00000000
	.align		4
        /*000c*/ 	.word	0xfffffffe
	.align		4
        /*0010*/ 	.word	0x00000000
	.align		4
        /*0014*/ 	.word	0xfffffffd
	.align		4
        /*0018*/ 	.word	0x00000000
	.align		4
        /*001c*/ 	.word	0xfffffffc


//--------------------- .text._Z5multiPiS_S_      --------------------------
	.section	.text._Z5multiPiS_S_,"ax",@progbits
	.align	128
        .global         _Z5multiPiS_S_
        .type           _Z5multiPiS_S_,@function
        .size           _Z5multiPiS_S_,(.L_x_1 - _Z5multiPiS_S_)
        .other          _Z5multiPiS_S_,@"STO_CUDA_ENTRY STV_DEFAULT"
_Z5multiPiS_S_:
.text._Z5multiPiS_S_:
[----:B------:R-:W-:Y:S01]  /*0000*/  LDC R1, c[0x0][0x37c] ;  /* 0x0000df00ff017b82 */ /* 0x000fe20000000800 */
[----:B------:R-:W0:Y:S07]  /*0010*/  S2R R9, SR_TID.X ;  /* 0x0000000000097919 */ /* 0x000e2e0000002100 */
[----:B------:R-:W0:Y:S01]  /*0020*/  LDC.64 R2, c[0x0][0x380] ;  /* 0x0000e000ff027b82 */ /* 0x000e220000000a00 */
[----:B------:R-:W1:Y:S07]  /*0030*/  LDCU.64 UR4, c[0x0][0x358] ;  /* 0x00006b00ff0477ac */ /* 0x000e6e0008000a00 */
[----:B------:R-:W2:Y:S08]  /*0040*/  LDC.64 R4, c[0x0][0x388] ;  /* 0x0000e200ff047b82 */ /* 0x000eb00000000a00 */
[----:B------:R-:W3:Y:S01]  /*0050*/  LDC.64 R6, c[0x0][0x390] ;  /* 0x0000e400ff067b82 */ /* 0x000ee20000000a00 */
[----:B0-----:R-:W-:-:S04]  /*0060*/  IMAD.WIDE.U32 R2, R9, 0x4, R2 ;  /* 0x0000000409027825 */ /* 0x001fc800078e0002 */
[C---:B--2---:R-:W-:Y:S02]  /*0070*/  IMAD.WIDE.U32 R4, R9.reuse, 0x4, R4 ;  /* 0x0000000409047825 */ /* 0x044fe400078e0004 */
[----:B-1----:R-:W2:Y:S04]  /*0080*/  LDG.E R2, desc[UR4][R2.64] ;  /* 0x0000000402027981 */ /* 0x002ea8000c1e1900 */
[----:B------:R-:W2:Y:S01]  /*0090*/  LDG.E R5, desc[UR4][R4.64] ;  /* 0x0000000404057981 */ /* 0x000ea2000c1e1900 */
[----:B---3--:R-:W-:-:S04]  /*00a0*/  IMAD.WIDE.U32 R6, R9, 0x4, R6 ;  /* 0x0000000409067825 */ /* 0x008fc800078e0006 */
[----:B--2---:R-:W-:-:S05]  /*00b0*/  IMAD R9, R2, R5, RZ ;  /* 0x0000000502097224 */ /* 0x004fca00078e02ff */
[----:B------:R-:W-:Y:S01]  /*00c0*/  STG.E desc[UR4][R6.64], R9 ;  /* 0x0000000906007986 */ /* 0x000fe2000c101904 */
[----:B------:R-:W-:Y:S05]  /*00d0*/  EXIT ;  /* 0x000000000000794d */ /* 0x000fea0003800000 */
.L_x_0:
[----:B------:R-:W-:-:S00]  /*00e0*/  BRA `(.L_x_0) ;  /* 0xfffffffc00fc7947 */ /* 0x000fc0000383ffff */
[----:B------:R-:W-:-:S00]  /*00f0*/  NOP ;  /* 0x0000000000007918 */ /* 0x000fc00000000000 */
        /* <DEDUP_REMOVED lines=8> */
.L_x_1:


//--------------------- .nv.shared.reserved.0     --------------------------
	.section	.nv.shared.reserved.0,"aw",@nobits
	.weak		__nv_reservedSMEM_offset_0_alias
	.size		__nv_reservedSMEM_offset_0_alias, 0, 64
	.other		__nv_reservedSMEM_offset_0_alias,@"STO_CUDA_RESERVED_SHARED STV_DEFAULT"
__nv_reservedSMEM_offset_0_alias:
	.zero		0
	.zero		64


//--------------------- .nv.constant0._Z5multiPiS_S_ --------------------------
	.section	.nv.constant0._Z5multiPiS_S_,"a",@progbits
	.sectionflags	@""
	.align	4
.nv.constant0._Z5multiPiS_S_:
	.zero		920


//--------------------- SYMBOLS --------------------------

	.type		.nv.reservedSmem.offset0,@object
	.size		.nv.reservedSmem.offset0,0x4
